	.headerflags	@"EF_CUDA_TEXMODE_UNIFIED EF_CUDA_64BIT_ADDRESS EF_CUDA_ACCELERATORS EF_CUDA_SM90 EF_CUDA_VIRTUAL_SM(EF_CUDA_SM90)"
	.elftype	@"ET_EXEC"


//--------------------- .nv.info                  --------------------------
	.section	.nv.info,"",@"SHT_CUDA_INFO"
	.align	4


	//----- nvinfo : EIATTR_REGCOUNT
	.align		4
        /*0000*/ 	.byte	0x04, 0x2f
        /*0002*/ 	.short	(.L_1 - .L_0)
	.align		4
.L_0:
        /*0004*/ 	.word	index@(triton_poi_fused__native_batch_norm_legit_no_training_add_31)
        /*0008*/ 	.word	0x0000000e


	//----- nvinfo : EIATTR_MIN_STACK_SIZE
	.align		4
.L_1:
        /*000c*/ 	.byte	0x04, 0x12
        /*000e*/ 	.short	(.L_3 - .L_2)
	.align		4
.L_2:
        /*0010*/ 	.word	index@(triton_poi_fused__native_batch_norm_legit_no_training_add_31)
        /*0014*/ 	.word	0x00000000


	//----- nvinfo : EIATTR_FRAME_SIZE
	.align		4
.L_3:
        /*0018*/ 	.byte	0x04, 0x11
        /*001a*/ 	.short	(.L_5 - .L_4)
	.align		4
.L_4:
        /*001c*/ 	.word	index@(triton_poi_fused__native_batch_norm_legit_no_training_add_31)
        /*0020*/ 	.word	0x00000000


	//----- nvinfo : EIATTR_MIN_STACK_SIZE
	.align		4
.L_5:
        /*0024*/ 	.byte	0x04, 0x12
        /*0026*/ 	.short	(.L_7 - .L_6)
	.align		4
.L_6:
        /*0028*/ 	.word	index@(triton_poi_fused__native_batch_norm_legit_no_training_add_31)
        /*002c*/ 	.word	0x00000000
.L_7:


//--------------------- .nv.info.triton_poi_fused__native_batch_norm_legit_no_training_add_31 --------------------------
	.section	.nv.info.triton_poi_fused__native_batch_norm_legit_no_training_add_31,"",@"SHT_CUDA_INFO"
	.sectionflags	@""
	.align	4


	//----- nvinfo : EIATTR_CUDA_API_VERSION
	.align		4
        /*0000*/ 	.byte	0x04, 0x37
        /*0002*/ 	.short	(.L_9 - .L_8)
.L_8:
        /*0004*/ 	.word	0x0000007c


	//----- nvinfo : EIATTR_KPARAM_INFO
	.align		4
.L_9:
        /*0008*/ 	.byte	0x04, 0x17
        /*000a*/ 	.short	(.L_11 - .L_10)
.L_10:
        /*000c*/ 	.word	0x00000000
        /*0010*/ 	.short	0x0003
        /*0012*/ 	.short	0x0018
        /*0014*/ 	.byte	0x00, 0xf0, 0x11, 0x00


	//----- nvinfo : EIATTR_KPARAM_INFO
	.align		4
.L_11:
        /*0018*/ 	.byte	0x04, 0x17
        /*001a*/ 	.short	(.L_13 - .L_12)
.L_12:
        /*001c*/ 	.word	0x00000000
        /*0020*/ 	.short	0x0002
        /*0022*/ 	.short	0x0010
        /*0024*/ 	.byte	0x00, 0xf4, 0x21, 0x00


	//----- nvinfo : EIATTR_KPARAM_INFO
	.align		4
.L_13:
        /*0028*/ 	.byte	0x04, 0x17
        /*002a*/ 	.short	(.L_15 - .L_14)
.L_14:
        /*002c*/ 	.word	0x00000000
        /*0030*/ 	.short	0x0001
        /*0032*/ 	.short	0x0008
        /*0034*/ 	.byte	0x00, 0xf4, 0x21, 0x00


	//----- nvinfo : EIATTR_KPARAM_INFO
	.align		4
.L_15:
        /*0038*/ 	.byte	0x04, 0x17
        /*003a*/ 	.short	(.L_17 - .L_16)
.L_16:
        /*003c*/ 	.word	0x00000000
        /*0040*/ 	.short	0x0000
        /*0042*/ 	.short	0x0000
        /*0044*/ 	.byte	0x00, 0xf4, 0x21, 0x00


	//----- nvinfo : EIATTR_SPARSE_MMA_MASK
	.align		4
.L_17:
        /*0048*/ 	.byte	0x03, 0x50
        /*004a*/ 	.short	0x0000


	//----- nvinfo : EIATTR_MAXREG_COUNT
	.align		4
        /*004c*/ 	.byte	0x03, 0x1b
        /*004e*/ 	.short	0x00ff


	//----- nvinfo : EIATTR_EXIT_INSTR_OFFSETS
	.align		4
        /*0050*/ 	.byte	0x04, 0x1c
        /*0052*/ 	.short	(.L_19 - .L_18)


	//   ....[0]....
.L_18:
        /*0054*/ 	.word	0x00000160


	//   ....[1]....
        /*0058*/ 	.word	0x00000180


	//----- nvinfo : EIATTR_REQNTID
	.align		4
.L_19:
        /*005c*/ 	.byte	0x04, 0x10
        /*005e*/ 	.short	(.L_21 - .L_20)
.L_20:
        /*0060*/ 	.word	0x00000080
        /*0064*/ 	.word	0x00000001
        /*0068*/ 	.word	0x00000001


	//----- nvinfo : EIATTR_CBANK_PARAM_SIZE
	.align		4
.L_21:
        /*006c*/ 	.byte	0x03, 0x19
        /*006e*/ 	.short	0x001c


	//----- nvinfo : EIATTR_PARAM_CBANK
	.align		4
        /*0070*/ 	.byte	0x04, 0x0a
        /*0072*/ 	.short	(.L_23 - .L_22)
	.align		4
.L_22:
        /*0074*/ 	.word	index@(.nv.constant0.triton_poi_fused__native_batch_norm_legit_no_training_add_31)
        /*0078*/ 	.short	0x0210
        /*007a*/ 	.short	0x001c


	//----- nvinfo : EIATTR_SW_WAR
	.align		4
.L_23:
        /*007c*/ 	.byte	0x04, 0x36
        /*007e*/ 	.short	(.L_25 - .L_24)
.L_24:
        /*0080*/ 	.word	0x00000008
.L_25:


//--------------------- .nv.callgraph             --------------------------
	.section	.nv.callgraph,"",@"SHT_CUDA_CALLGRAPH"
	.align	4
	.sectionentsize	8
	.align		4
        /*0000*/ 	.word	0x00000000
	.align		4
        /*0004*/ 	.word	0xffffffff
	.align		4
        /*0008*/ 	.word	0x00000000
	.align		4
        /*000c*/ 	.word	0xfffffffe
	.align		4
        /*0010*/ 	.word	0x00000000
	.align		4
        /*0014*/ 	.word	0xfffffffd
	.align		4
        /*0018*/ 	.word	0x00000000
	.align		4
        /*001c*/ 	.word	0xfffffffc


//--------------------- .text.triton_poi_fused__native_batch_norm_legit_no_training_add_31 --------------------------
	.section	.text.triton_poi_fused__native_batch_norm_legit_no_training_add_31,"ax",@progbits
	.align	128
        .global         triton_poi_fused__native_batch_norm_legit_no_training_add_31
        .type           triton_poi_fused__native_batch_norm_legit_no_training_add_31,@function
        .size           triton_poi_fused__native_batch_norm_legit_no_training_add_31,(.L_x_1 - triton_poi_fused__native_batch_norm_legit_no_training_add_31)
        .other          triton_poi_fused__native_batch_norm_legit_no_training_add_31,@"STO_CUDA_ENTRY STV_DEFAULT"
triton_poi_fused__native_batch_norm_legit_no_training_add_31:
.text.triton_poi_fused__native_batch_norm_legit_no_training_add_31:
[----:B------:R-:W0:Y:S02]  /*0000*/  LDC R1, c[0x0][0x28] ;  /* 0x00000a00ff017b82 */ /* 0x000e240000000800 */
[----:B------:R-:W1:Y:S01]  /*0010*/  S2R R0, SR_TID.X ;  /* 0x0000000000007919 */ /* 0x000e620000002100 */
[----:B------:R-:W2:Y:S01]  /*0020*/  LDC.64 R2, c[0x0][0x210] ;  /* 0x00008400ff027b82 */ /* 0x000ea20000000a00 */
[----:B------:R-:W-:Y:S01]  /*0030*/  HFMA2.MMA R11, -RZ, RZ, 0, 0 ;  /* 0x00000000ff0b7435 */ /* 0x000fe200000001ff */
[----:B------:R-:W-:Y:S01]  /*0040*/  ULDC.64 UR4, c[0x0][0x208] ;  /* 0x0000820000047ab9 */ /* 0x000fe20000000a00 */
[----:B------:R-:W3:Y:S05]  /*0050*/  S2R R9, SR_CTAID.X ;  /* 0x0000000000097919 */ /* 0x000eea0000002500 */
[----:B------:R-:W4:Y:S01]  /*0060*/  LDC.64 R4, c[0x0][0x218] ;  /* 0x00008600ff047b82 */ /* 0x000f220000000a00 */
[----:B-1----:R-:W-:-:S02]  /*0070*/  LOP3.LUT R0, R0, 0x7f, RZ, 0xc0, !PT ;  /* 0x0000007f00007812 */ /* 0x002fc400078ec0ff */
[----:B---3--:R-:W-:-:S03]  /*0080*/  SHF.R.S32.HI R6, RZ, 0x18, R9 ;  /* 0x00000018ff067819 */ /* 0x008fc60000011409 */
[----:B------:R-:W-:Y:S01]  /*0090*/  IMAD R9, R9, 0x80, R0 ;  /* 0x0000008009097824 */ /* 0x000fe200078e0200 */
[----:B------:R-:W-:-:S03]  /*00a0*/  SGXT R0, R6, 0x1 ;  /* 0x000000010600781a */ /* 0x000fc60000000200 */
[C---:B----4-:R-:W-:Y:S01]  /*00b0*/  IMAD.WIDE R4, R9.reuse, 0x4, R4 ;  /* 0x0000000409047825 */ /* 0x050fe200078e0204 */
[----:B------:R-:W-:Y:S02]  /*00c0*/  ISETP.GE.AND P0, PT, R9, 0x800, PT ;  /* 0x000008000900780c */ /* 0x000fe40003f06270 */
[----:B------:R-:W-:-:S04]  /*00d0*/  LEA.HI R0, R0, R9, RZ, 0x2 ;  /* 0x0000000900007211 */ /* 0x000fc800078f10ff */
[----:B------:R-:W-:Y:S01]  /*00e0*/  SHF.R.S32.HI R7, RZ, 0x2, R0 ;  /* 0x00000002ff077819 */ /* 0x000fe20000011400 */
[----:B------:R-:W-:-:S04]  /*00f0*/  IMAD.MOV.U32 R0, RZ, RZ, RZ ;  /* 0x000000ffff007224 */ /* 0x000fc800078e00ff */
[----:B--2---:R-:W-:Y:S02]  /*0100*/  IMAD.WIDE R2, R7, 0x4, R2 ;  /* 0x0000000407027825 */ /* 0x004fe400078e0202 */
[----:B------:R-:W2:Y:S01]  /*0110*/  @!P0 LDG.E R11, desc[UR4][R4.64] ;  /* 0x00000004040b8981 */ /* 0x000ea2000c1e1900 */
[----:B------:R-:W1:Y:S03]  /*0120*/  LDC.64 R6, c[0x0][0x220] ;  /* 0x00008800ff067b82 */ /* 0x000e660000000a00 */
[----:B------:R-:W2:Y:S01]  /*0130*/  @!P0 LDG.E.EL R0, desc[UR4][R2.64] ;  /* 0x0000000402008981 */ /* 0x000ea2000c2e1900 */
[----:B-1----:R-:W-:-:S04]  /*0140*/  IMAD.WIDE R6, R9, 0x4, R6 ;  /* 0x0000000409067825 */ /* 0x002fc800078e0206 */
[----:B--2---:R-:W-:Y:S01]  /*0150*/  FADD R11, R11, R0 ;  /* 0x000000000b0b7221 */ /* 0x004fe20000000000 */
[----:B------:R-:W-:Y:S06]  /*0160*/  @P0 EXIT ;  /* 0x000000000000094d */ /* 0x000fec0003800000 */
[----:B------:R-:W-:Y:S01]  /*0170*/  STG.E desc[UR4][R6.64], R11 ;  /* 0x0000000b06007986 */ /* 0x000fe2000c101904 */
[----:B------:R-:W-:Y:S05]  /*0180*/  EXIT ;  /* 0x000000000000794d */ /* 0x000fea0003800000 */
.L_x_0:
[----:B------:R-:W-:-:S00]  /*0190*/  BRA `(.L_x_0) ;  /* 0xfffffffc00fc7947 */ /* 0x000fc0000383ffff */
[----:B------:R-:W-:-:S00]  /*01a0*/  NOP ;  /* 0x0000000000007918 */ /* 0x000fc00000000000 */
        /* <DEDUP_REMOVED lines=13> */
.L_x_1:


//--------------------- .nv.constant0.triton_poi_fused__native_batch_norm_legit_no_training_add_31 --------------------------
	.section	.nv.constant0.triton_poi_fused__native_batch_norm_legit_no_training_add_31,"a",@progbits
	.sectionflags	@""
	.align	4
.nv.constant0.triton_poi_fused__native_batch_norm_legit_no_training_add_31:
	.zero		556
